	.headerflags	@"EF_CUDA_TEXMODE_UNIFIED EF_CUDA_64BIT_ADDRESS EF_CUDA_ACCELERATORS EF_CUDA_SM90 EF_CUDA_VIRTUAL_SM(EF_CUDA_SM90)"
	.elftype	@"ET_EXEC"


//--------------------- .nv.info                  --------------------------
	.section	.nv.info,"",@"SHT_CUDA_INFO"
	.align	4


	//----- nvinfo : EIATTR_REGCOUNT
	.align		4
        /*0000*/ 	.byte	0x04, 0x2f
        /*0002*/ 	.short	(.L_1 - .L_0)
	.align		4
.L_0:
        /*0004*/ 	.word	index@(triton_poi_fused_add_0)
        /*0008*/ 	.word	0x0000000e


	//----- nvinfo : EIATTR_MIN_STACK_SIZE
	.align		4
.L_1:
        /*000c*/ 	.byte	0x04, 0x12
        /*000e*/ 	.short	(.L_3 - .L_2)
	.align		4
.L_2:
        /*0010*/ 	.word	index@(triton_poi_fused_add_0)
        /*0014*/ 	.word	0x00000000


	//----- nvinfo : EIATTR_FRAME_SIZE
	.align		4
.L_3:
        /*0018*/ 	.byte	0x04, 0x11
        /*001a*/ 	.short	(.L_5 - .L_4)
	.align		4
.L_4:
        /*001c*/ 	.word	index@(triton_poi_fused_add_0)
        /*0020*/ 	.word	0x00000000


	//----- nvinfo : EIATTR_MIN_STACK_SIZE
	.align		4
.L_5:
        /*0024*/ 	.byte	0x04, 0x12
        /*0026*/ 	.short	(.L_7 - .L_6)
	.align		4
.L_6:
        /*0028*/ 	.word	index@(triton_poi_fused_add_0)
        /*002c*/ 	.word	0x00000000
.L_7:


//--------------------- .nv.info.triton_poi_fused_add_0 --------------------------
	.section	.nv.info.triton_poi_fused_add_0,"",@"SHT_CUDA_INFO"
	.sectionflags	@""
	.align	4


	//----- nvinfo : EIATTR_CUDA_API_VERSION
	.align		4
        /*0000*/ 	.byte	0x04, 0x37
        /*0002*/ 	.short	(.L_9 - .L_8)
.L_8:
        /*0004*/ 	.word	0x0000007c


	//----- nvinfo : EIATTR_KPARAM_INFO
	.align		4
.L_9:
        /*0008*/ 	.byte	0x04, 0x17
        /*000a*/ 	.short	(.L_11 - .L_10)
.L_10:
        /*000c*/ 	.word	0x00000000
        /*0010*/ 	.short	0x0003
        /*0012*/ 	.short	0x0018
        /*0014*/ 	.byte	0x00, 0xf0, 0x11, 0x00


	//----- nvinfo : EIATTR_KPARAM_INFO
	.align		4
.L_11:
        /*0018*/ 	.byte	0x04, 0x17
        /*001a*/ 	.short	(.L_13 - .L_12)
.L_12:
        /*001c*/ 	.word	0x00000000
        /*0020*/ 	.short	0x0002
        /*0022*/ 	.short	0x0010
        /*0024*/ 	.byte	0x00, 0xf4, 0x21, 0x00


	//----- nvinfo : EIATTR_KPARAM_INFO
	.align		4
.L_13:
        /*0028*/ 	.byte	0x04, 0x17
        /*002a*/ 	.short	(.L_15 - .L_14)
.L_14:
        /*002c*/ 	.word	0x00000000
        /*0030*/ 	.short	0x0001
        /*0032*/ 	.short	0x0008
        /*0034*/ 	.byte	0x00, 0xf4, 0x21, 0x00


	//----- nvinfo : EIATTR_KPARAM_INFO
	.align		4
.L_15:
        /*0038*/ 	.byte	0x04, 0x17
        /*003a*/ 	.short	(.L_17 - .L_16)
.L_16:
        /*003c*/ 	.word	0x00000000
        /*0040*/ 	.short	0x0000
        /*0042*/ 	.short	0x0000
        /*0044*/ 	.byte	0x00, 0xf4, 0x21, 0x00


	//----- nvinfo : EIATTR_SPARSE_MMA_MASK
	.align		4
.L_17:
        /*0048*/ 	.byte	0x03, 0x50
        /*004a*/ 	.short	0x0000


	//----- nvinfo : EIATTR_MAXREG_COUNT
	.align		4
        /*004c*/ 	.byte	0x03, 0x1b
        /*004e*/ 	.short	0x00ff


	//----- nvinfo : EIATTR_EXIT_INSTR_OFFSETS
	.align		4
        /*0050*/ 	.byte	0x04, 0x1c
        /*0052*/ 	.short	(.L_19 - .L_18)


	//   ....[0]....
.L_18:
        /*0054*/ 	.word	0x00000140


	//   ....[1]....
        /*0058*/ 	.word	0x00000160


	//----- nvinfo : EIATTR_REQNTID
	.align		4
.L_19:
        /*005c*/ 	.byte	0x04, 0x10
        /*005e*/ 	.short	(.L_21 - .L_20)
.L_20:
        /*0060*/ 	.word	0x00000020
        /*0064*/ 	.word	0x00000001
        /*0068*/ 	.word	0x00000001


	//----- nvinfo : EIATTR_CBANK_PARAM_SIZE
	.align		4
.L_21:
        /*006c*/ 	.byte	0x03, 0x19
        /*006e*/ 	.short	0x001c


	//----- nvinfo : EIATTR_PARAM_CBANK
	.align		4
        /*0070*/ 	.byte	0x04, 0x0a
        /*0072*/ 	.short	(.L_23 - .L_22)
	.align		4
.L_22:
        /*0074*/ 	.word	index@(.nv.constant0.triton_poi_fused_add_0)
        /*0078*/ 	.short	0x0210
        /*007a*/ 	.short	0x001c


	//----- nvinfo : EIATTR_SW_WAR
	.align		4
.L_23:
        /*007c*/ 	.byte	0x04, 0x36
        /*007e*/ 	.short	(.L_25 - .L_24)
.L_24:
        /*0080*/ 	.word	0x00000008
.L_25:


//--------------------- .nv.callgraph             --------------------------
	.section	.nv.callgraph,"",@"SHT_CUDA_CALLGRAPH"
	.align	4
	.sectionentsize	8
	.align		4
        /*0000*/ 	.word	0x00000000
	.align		4
        /*0004*/ 	.word	0xffffffff
	.align		4
        /*0008*/ 	.word	0x00000000
	.align		4
        /*000c*/ 	.word	0xfffffffe
	.align		4
        /*0010*/ 	.word	0x00000000
	.align		4
        /*0014*/ 	.word	0xfffffffd
	.align		4
        /*0018*/ 	.word	0x00000000
	.align		4
        /*001c*/ 	.word	0xfffffffc


//--------------------- .text.triton_poi_fused_add_0 --------------------------
	.section	.text.triton_poi_fused_add_0,"ax",@progbits
	.align	128
        .global         triton_poi_fused_add_0
        .type           triton_poi_fused_add_0,@function
        .size           triton_poi_fused_add_0,(.L_x_1 - triton_poi_fused_add_0)
        .other          triton_poi_fused_add_0,@"STO_CUDA_ENTRY STV_DEFAULT"
triton_poi_fused_add_0:
.text.triton_poi_fused_add_0:
[----:B------:R-:W0:Y:S02]  /*0000*/  LDC R1, c[0x0][0x28] ;  /* 0x00000a00ff017b82 */ /* 0x000e240000000800 */
[----:B------:R-:W1:Y:S01]  /*0010*/  S2R R8, SR_TID.X ;  /* 0x0000000000087919 */ /* 0x000e620000002100 */
[----:B------:R-:W2:Y:S01]  /*0020*/  LDC.64 R2, c[0x0][0x210] ;  /* 0x00008400ff027b82 */ /* 0x000ea20000000a00 */
[----:B------:R-:W-:Y:S01]  /*0030*/  MOV R11, RZ ;  /* 0x000000ff000b7202 */ /* 0x000fe20000000f00 */
[----:B------:R-:W-:Y:S01]  /*0040*/  ULDC.64 UR4, c[0x0][0x208] ;  /* 0x0000820000047ab9 */ /* 0x000fe20000000a00 */
[----:B------:R-:W3:Y:S05]  /*0050*/  S2R R9, SR_CTAID.X ;  /* 0x0000000000097919 */ /* 0x000eea0000002500 */
[----:B------:R-:W4:Y:S08]  /*0060*/  LDC.64 R4, c[0x0][0x218] ;  /* 0x00008600ff047b82 */ /* 0x000f300000000a00 */
[----:B------:R-:W5:Y:S01]  /*0070*/  LDC.64 R6, c[0x0][0x220] ;  /* 0x00008800ff067b82 */ /* 0x000f620000000a00 */
[----:B-1----:R-:W-:-:S04]  /*0080*/  LOP3.LUT R0, R8, 0xf, RZ, 0xc0, !PT ;  /* 0x0000000f08007812 */ /* 0x002fc800078ec0ff */
[----:B---3--:R-:W-:Y:S01]  /*0090*/  LEA R9, R9, R0, 0x4 ;  /* 0x0000000009097211 */ /* 0x008fe200078e20ff */
[----:B------:R-:W-:-:S03]  /*00a0*/  HFMA2.MMA R0, -RZ, RZ, 0, 0 ;  /* 0x00000000ff007435 */ /* 0x000fc600000001ff */
[C---:B------:R-:W-:Y:S01]  /*00b0*/  ISETP.GE.AND P0, PT, R9.reuse, 0x10, PT ;  /* 0x000000100900780c */ /* 0x040fe20003f06270 */
[----:B--2---:R-:W-:-:S04]  /*00c0*/  IMAD.WIDE R2, R9, 0x4, R2 ;  /* 0x0000000409027825 */ /* 0x004fc800078e0202 */
[----:B----4-:R-:W-:-:S08]  /*00d0*/  IMAD.WIDE R4, R9, 0x4, R4 ;  /* 0x0000000409047825 */ /* 0x010fd000078e0204 */
[----:B------:R-:W2:Y:S04]  /*00e0*/  @!P0 LDG.E R0, desc[UR4][R2.64] ;  /* 0x0000000402008981 */ /* 0x000ea8000c1e1900 */
[----:B------:R-:W2:Y:S01]  /*00f0*/  @!P0 LDG.E R11, desc[UR4][R4.64] ;  /* 0x00000004040b8981 */ /* 0x000ea2000c1e1900 */
[----:B------:R-:W-:Y:S01]  /*0100*/  LOP3.LUT P0, RZ, R8, 0x10, RZ, 0xc0, !PT ;  /* 0x0000001008ff7812 */ /* 0x000fe2000780c0ff */
[----:B-----5:R-:W-:-:S03]  /*0110*/  IMAD.WIDE R6, R9, 0x4, R6 ;  /* 0x0000000409067825 */ /* 0x020fc600078e0206 */
[----:B------:R-:W-:Y:S01]  /*0120*/  ISETP.LT.AND P0, PT, R9, 0x10, !P0 ;  /* 0x000000100900780c */ /* 0x000fe20004701270 */
[----:B--2---:R-:W-:-:S12]  /*0130*/  FADD R11, R11, R0 ;  /* 0x000000000b0b7221 */ /* 0x004fd80000000000 */
[----:B------:R-:W-:Y:S05]  /*0140*/  @!P0 EXIT ;  /* 0x000000000000894d */ /* 0x000fea0003800000 */
[----:B------:R-:W-:Y:S01]  /*0150*/  STG.E desc[UR4][R6.64], R11 ;  /* 0x0000000b06007986 */ /* 0x000fe2000c101904 */
[----:B------:R-:W-:Y:S05]  /*0160*/  EXIT ;  /* 0x000000000000794d */ /* 0x000fea0003800000 */
.L_x_0:
[----:B------:R-:W-:-:S00]  /*0170*/  BRA `(.L_x_0) ;  /* 0xfffffffc00fc7947 */ /* 0x000fc0000383ffff */
[----:B------:R-:W-:-:S00]  /*0180*/  NOP ;  /* 0x0000000000007918 */ /* 0x000fc00000000000 */
[----:B------:R-:W-:-:S00]  /*0190*/  NOP ;  /* 0x0000000000007918 */ /* 0x000fc00000000000 */
[----:B------:R-:W-:-:S00]  /*01a0*/  NOP ;  /* 0x0000000000007918 */ /* 0x000fc00000000000 */
[----:B------:R-:W-:-:S00]  /*01b0*/  NOP ;  /* 0x0000000000007918 */ /* 0x000fc00000000000 */
[----:B------:R-:W-:-:S00]  /*01c0*/  NOP ;  /* 0x0000000000007918 */ /* 0x000fc00000000000 */
[----:B------:R-:W-:-:S00]  /*01d0*/  NOP ;  /* 0x0000000000007918 */ /* 0x000fc00000000000 */
[----:B------:R-:W-:-:S00]  /*01e0*/  NOP ;  /* 0x0000000000007918 */ /* 0x000fc00000000000 */
[----:B------:R-:W-:-:S00]  /*01f0*/  NOP ;  /* 0x0000000000007918 */ /* 0x000fc00000000000 */
.L_x_1:


//--------------------- .nv.constant0.triton_poi_fused_add_0 --------------------------
	.section	.nv.constant0.triton_poi_fused_add_0,"a",@progbits
	.sectionflags	@""
	.align	4
.nv.constant0.triton_poi_fused_add_0:
	.zero		556
